	.headerflags	@"EF_CUDA_TEXMODE_UNIFIED EF_CUDA_64BIT_ADDRESS EF_CUDA_ACCELERATORS EF_CUDA_SM90 EF_CUDA_VIRTUAL_SM(EF_CUDA_SM90)"
	.elftype	@"ET_EXEC"


//--------------------- .nv.info                  --------------------------
	.section	.nv.info,"",@"SHT_CUDA_INFO"
	.align	4


	//----- nvinfo : EIATTR_REGCOUNT
	.align		4
        /*0000*/ 	.byte	0x04, 0x2f
        /*0002*/ 	.short	(.L_2 - .L_1)
	.align		4
.L_1:
        /*0004*/ 	.word	index@(triton_poi_fused_leaky_relu_3)
        /*0008*/ 	.word	0x00000016


	//----- nvinfo : EIATTR_MIN_STACK_SIZE
	.align		4
.L_2:
        /*000c*/ 	.byte	0x04, 0x12
        /*000e*/ 	.short	(.L_4 - .L_3)
	.align		4
.L_3:
        /*0010*/ 	.word	index@(triton_poi_fused_leaky_relu_3)
        /*0014*/ 	.word	0x00000000


	//----- nvinfo : EIATTR_FRAME_SIZE
	.align		4
.L_4:
        /*0018*/ 	.byte	0x04, 0x11
        /*001a*/ 	.short	(.L_6 - .L_5)
	.align		4
.L_5:
        /*001c*/ 	.word	index@(triton_poi_fused_leaky_relu_3)
        /*0020*/ 	.word	0x00000000


	//----- nvinfo : EIATTR_MIN_STACK_SIZE
	.align		4
.L_6:
        /*0024*/ 	.byte	0x04, 0x12
        /*0026*/ 	.short	(.L_8 - .L_7)
	.align		4
.L_7:
        /*0028*/ 	.word	index@(triton_poi_fused_leaky_relu_3)
        /*002c*/ 	.word	0x00000000
.L_8:


//--------------------- .nv.info.triton_poi_fused_leaky_relu_3 --------------------------
	.section	.nv.info.triton_poi_fused_leaky_relu_3,"",@"SHT_CUDA_INFO"
	.sectionflags	@""
	.align	4


	//----- nvinfo : EIATTR_CUDA_API_VERSION
	.align		4
        /*0000*/ 	.byte	0x04, 0x37
        /*0002*/ 	.short	(.L_10 - .L_9)
.L_9:
        /*0004*/ 	.word	0x0000007c


	//----- nvinfo : EIATTR_KPARAM_INFO
	.align		4
.L_10:
        /*0008*/ 	.byte	0x04, 0x17
        /*000a*/ 	.short	(.L_12 - .L_11)
.L_11:
        /*000c*/ 	.word	0x00000000
        /*0010*/ 	.short	0x0005
        /*0012*/ 	.short	0x0024
        /*0014*/ 	.byte	0x00, 0xf0, 0x11, 0x00


	//----- nvinfo : EIATTR_KPARAM_INFO
	.align		4
.L_12:
        /*0018*/ 	.byte	0x04, 0x17
        /*001a*/ 	.short	(.L_14 - .L_13)
.L_13:
        /*001c*/ 	.word	0x00000000
        /*0020*/ 	.short	0x0004
        /*0022*/ 	.short	0x0020
        /*0024*/ 	.byte	0x00, 0xf0, 0x11, 0x00


	//----- nvinfo : EIATTR_KPARAM_INFO
	.align		4
.L_14:
        /*0028*/ 	.byte	0x04, 0x17
        /*002a*/ 	.short	(.L_16 - .L_15)
.L_15:
        /*002c*/ 	.word	0x00000000
        /*0030*/ 	.short	0x0003
        /*0032*/ 	.short	0x0018
        /*0034*/ 	.byte	0x00, 0xf4, 0x21, 0x00


	//----- nvinfo : EIATTR_KPARAM_INFO
	.align		4
.L_16:
        /*0038*/ 	.byte	0x04, 0x17
        /*003a*/ 	.short	(.L_18 - .L_17)
.L_17:
        /*003c*/ 	.word	0x00000000
        /*0040*/ 	.short	0x0002
        /*0042*/ 	.short	0x0010
        /*0044*/ 	.byte	0x00, 0xf4, 0x21, 0x00


	//----- nvinfo : EIATTR_KPARAM_INFO
	.align		4
.L_18:
        /*0048*/ 	.byte	0x04, 0x17
        /*004a*/ 	.short	(.L_20 - .L_19)
.L_19:
        /*004c*/ 	.word	0x00000000
        /*0050*/ 	.short	0x0001
        /*0052*/ 	.short	0x0008
        /*0054*/ 	.byte	0x00, 0xf4, 0x21, 0x00


	//----- nvinfo : EIATTR_KPARAM_INFO
	.align		4
.L_20:
        /*0058*/ 	.byte	0x04, 0x17
        /*005a*/ 	.short	(.L_22 - .L_21)
.L_21:
        /*005c*/ 	.word	0x00000000
        /*0060*/ 	.short	0x0000
        /*0062*/ 	.short	0x0000
        /*0064*/ 	.byte	0x00, 0xf4, 0x21, 0x00


	//----- nvinfo : EIATTR_SPARSE_MMA_MASK
	.align		4
.L_22:
        /*0068*/ 	.byte	0x03, 0x50
        /*006a*/ 	.short	0x0000


	//----- nvinfo : EIATTR_MAXREG_COUNT
	.align		4
        /*006c*/ 	.byte	0x03, 0x1b
        /*006e*/ 	.short	0x00ff


	//----- nvinfo : EIATTR_EXIT_INSTR_OFFSETS
	.align		4
        /*0070*/ 	.byte	0x04, 0x1c
        /*0072*/ 	.short	(.L_24 - .L_23)


	//   ....[0]....
.L_23:
        /*0074*/ 	.word	0x00000460


	//   ....[1]....
        /*0078*/ 	.word	0x00000530


	//----- nvinfo : EIATTR_REQNTID
	.align		4
.L_24:
        /*007c*/ 	.byte	0x04, 0x10
        /*007e*/ 	.short	(.L_26 - .L_25)
.L_25:
        /*0080*/ 	.word	0x00000080
        /*0084*/ 	.word	0x00000001
        /*0088*/ 	.word	0x00000001


	//----- nvinfo : EIATTR_CBANK_PARAM_SIZE
	.align		4
.L_26:
        /*008c*/ 	.byte	0x03, 0x19
        /*008e*/ 	.short	0x0028


	//----- nvinfo : EIATTR_PARAM_CBANK
	.align		4
        /*0090*/ 	.byte	0x04, 0x0a
        /*0092*/ 	.short	(.L_28 - .L_27)
	.align		4
.L_27:
        /*0094*/ 	.word	index@(.nv.constant0.triton_poi_fused_leaky_relu_3)
        /*0098*/ 	.short	0x0210
        /*009a*/ 	.short	0x0028


	//----- nvinfo : EIATTR_SW_WAR
	.align		4
.L_28:
        /*009c*/ 	.byte	0x04, 0x36
        /*009e*/ 	.short	(.L_30 - .L_29)
.L_29:
        /*00a0*/ 	.word	0x00000008
.L_30:


//--------------------- .nv.callgraph             --------------------------
	.section	.nv.callgraph,"",@"SHT_CUDA_CALLGRAPH"
	.align	4
	.sectionentsize	8
	.align		4
        /*0000*/ 	.word	0x00000000
	.align		4
        /*0004*/ 	.word	0xffffffff
	.align		4
        /*0008*/ 	.word	0x00000000
	.align		4
        /*000c*/ 	.word	0xfffffffe
	.align		4
        /*0010*/ 	.word	0x00000000
	.align		4
        /*0014*/ 	.word	0xfffffffd
	.align		4
        /*0018*/ 	.word	0x00000000
	.align		4
        /*001c*/ 	.word	0xfffffffc


//--------------------- .nv.constant4             --------------------------
	.section	.nv.constant4,"a",@progbits
	.align	8
	.align		8
.nv.constant4:
        /*0000*/ 	.dword	_$_str


//--------------------- .text.triton_poi_fused_leaky_relu_3 --------------------------
	.section	.text.triton_poi_fused_leaky_relu_3,"ax",@progbits
	.sectionflags	@"SHF_BARRIERS=1"
	.align	128
        .global         triton_poi_fused_leaky_relu_3
        .type           triton_poi_fused_leaky_relu_3,@function
        .size           triton_poi_fused_leaky_relu_3,(.L_x_1 - triton_poi_fused_leaky_relu_3)
        .other          triton_poi_fused_leaky_relu_3,@"STO_CUDA_ENTRY STV_DEFAULT"
triton_poi_fused_leaky_relu_3:
.text.triton_poi_fused_leaky_relu_3:
[----:B------:R-:W0:Y:S02]  /*0000*/  LDC R1, c[0x0][0x28] ;  /* 0x00000a00ff017b82 */ /* 0x000e240000000800 */
[----:B------:R-:W1:Y:S01]  /*0010*/  S2R R4, SR_TID.X ;  /* 0x0000000000047919 */ /* 0x000e620000002100 */
[----:B------:R-:W2:Y:S01]  /*0020*/  S2UR UR4, SR_CTAID.X ;  /* 0x00000000000479c3 */ /* 0x000ea20000002500 */
[----:B------:R-:W-:Y:S01]  /*0030*/  ULDC.64 UR8, c[0x0][0x208] ;  /* 0x0000820000087ab9 */ /* 0x000fe20000000a00 */
[----:B------:R-:W3:Y:S06]  /*0040*/  S2R R0, SR_CTAID.Y ;  /* 0x0000000000007919 */ /* 0x000eec0000002600 */
[----:B------:R-:W4:Y:S08]  /*0050*/  LDC.64 R10, c[0x0][0x220] ;  /* 0x00008800ff0a7b82 */ /* 0x000f300000000a00 */
[----:B------:R-:W5:Y:S01]  /*0060*/  LDC.64 R8, c[0x0][0x210] ;  /* 0x00008400ff087b82 */ /* 0x000f620000000a00 */
[----:B--2---:R-:W-:-:S07]  /*0070*/  USHF.L.U32 UR4, UR4, 0x2, URZ ;  /* 0x0000000204047899 */ /* 0x004fce000800063f */
[----:B------:R-:W2:Y:S01]  /*0080*/  LDC.64 R6, c[0x0][0x218] ;  /* 0x00008600ff067b82 */ /* 0x000ea20000000a00 */
[----:B-1----:R-:W-:Y:S02]  /*0090*/  SHF.R.U32.HI R2, RZ, 0x1, R4 ;  /* 0x00000001ff027819 */ /* 0x002fe40000011604 */
[----:B------:R-:W-:Y:S01]  /*00a0*/  LOP3.LUT R5, R4, 0x1, RZ, 0xc0, !PT ;  /* 0x0000000104057812 */ /* 0x000fe200078ec0ff */
[----:B---3--:R-:W-:Y:S01]  /*00b0*/  IMAD.SHL.U32 R13, R0, 0x40, RZ ;  /* 0x00000040000d7824 */ /* 0x008fe200078e00ff */
[----:B------:R-:W-:Y:S02]  /*00c0*/  SHF.R.S32.HI R3, RZ, 0x19, R0 ;  /* 0x00000019ff037819 */ /* 0x000fe40000011400 */
[----:B------:R-:W-:Y:S02]  /*00d0*/  SGXT.U32 R0, R2, 0x6 ;  /* 0x000000060200781a */ /* 0x000fe40000000000 */
[----:B------:R-:W-:Y:S02]  /*00e0*/  SGXT R3, R3, 0x1 ;  /* 0x000000010303781a */ /* 0x000fe40000000200 */
[----:B------:R-:W-:-:S02]  /*00f0*/  LOP3.LUT R12, R13, R0, RZ, 0xfc, !PT ;  /* 0x000000000d0c7212 */ /* 0x000fc400078efcff */
[----:B------:R-:W-:Y:S02]  /*0100*/  LEA R15, R5, UR4, 0x1 ;  /* 0x00000004050f7c11 */ /* 0x000fe4000f8e08ff */
[----:B------:R-:W-:Y:S02]  /*0110*/  LEA.HI R3, R3, R12, RZ, 0x4 ;  /* 0x0000000c03037211 */ /* 0x000fe400078f20ff */
[----:B------:R-:W-:-:S03]  /*0120*/  ISETP.GE.AND P0, PT, R15, 0x100, PT ;  /* 0x000001000f00780c */ /* 0x000fc60003f06270 */
[----:B------:R-:W-:Y:S01]  /*0130*/  IMAD.SHL.U32 R3, R3, 0x10, RZ ;  /* 0x0000001003037824 */ /* 0x000fe200078e00ff */
[----:B------:R-:W-:-:S04]  /*0140*/  ISETP.LT.AND P0, PT, R12, 0x40, !P0 ;  /* 0x000000400c00780c */ /* 0x000fc80004701270 */
[----:B------:R-:W-:-:S05]  /*0150*/  LOP3.LUT R2, R3, 0xffffff00, RZ, 0xc0, !PT ;  /* 0xffffff0003027812 */ /* 0x000fca00078ec0ff */
[----:B------:R-:W-:Y:S01]  /*0160*/  IMAD.IADD R19, R15, 0x1, R2 ;  /* 0x000000010f137824 */ /* 0x000fe200078e0202 */
[----:B------:R-:W-:-:S03]  /*0170*/  CS2R R2, SRZ ;  /* 0x0000000000027805 */ /* 0x000fc6000001ff00 */
[----:B----4-:R-:W-:-:S05]  /*0180*/  IMAD.WIDE R16, R19, 0x4, R10 ;  /* 0x0000000413107825 */ /* 0x010fca00078e020a */
[----:B------:R-:W3:Y:S01]  /*0190*/  @P0 LDG.E.EL.64 R2, desc[UR8][R16.64] ;  /* 0x0000000810020981 */ /* 0x000ee2000c2e1b00 */
[----:B------:R-:W-:Y:S02]  /*01a0*/  IMAD R11, R12, 0x100, R15 ;  /* 0x000001000c0b7824 */ /* 0x000fe400078e020f */
[----:B--2---:R-:W-:Y:S01]  /*01b0*/  IMAD.WIDE R14, R19, 0x4, R6 ;  /* 0x00000004130e7825 */ /* 0x004fe200078e0206 */
[----:B------:R-:W-:-:S03]  /*01c0*/  CS2R R6, SRZ ;  /* 0x0000000000067805 */ /* 0x000fc6000001ff00 */
[----:B-----5:R-:W-:Y:S01]  /*01d0*/  IMAD.WIDE R10, R11, 0x4, R8 ;  /* 0x000000040b0a7825 */ /* 0x020fe200078e0208 */
[----:B------:R-:W-:-:S04]  /*01e0*/  CS2R R8, SRZ ;  /* 0x0000000000087805 */ /* 0x000fc8000001ff00 */
[----:B------:R-:W2:Y:S04]  /*01f0*/  @P0 LDG.E.EL.64 R6, desc[UR8][R10.64] ;  /* 0x000000080a060981 */ /* 0x000ea8000c2e1b00 */
[----:B------:R-:W2:Y:S01]  /*0200*/  @P0 LDG.E.EL.64 R8, desc[UR8][R14.64] ;  /* 0x000000080e080981 */ /* 0x000ea2000c2e1b00 */
[----:B------:R-:W-:Y:S01]  /*0210*/  IMAD.MOV.U32 R12, RZ, RZ, 0x3d800000 ;  /* 0x3d800000ff0c7424 */ /* 0x000fe200078e00ff */
[----:B------:R-:W1:Y:S01]  /*0220*/  S2UR UR6, SR_CgaCtaId ;  /* 0x00000000000679c3 */ /* 0x000e620000008800 */
[----:B------:R-:W-:Y:S02]  /*0230*/  UMOV UR5, 0x400 ;  /* 0x0000040000057882 */ /* 0x000fe40000000000 */
[----:B-1----:R-:W-:Y:S01]  /*0240*/  UPRMT UR5, UR6, 0x654, UR5 ;  /* 0x0000065406057896 */ /* 0x002fe20008000005 */
[-C--:B---3--:R-:W-:Y:S01]  /*0250*/  FFMA R2, R2, R12.reuse, 9.9999997473787516356e-06 ;  /* 0x3727c5ac02027423 */ /* 0x088fe2000000000c */
[----:B------:R-:W-:Y:S01]  /*0260*/  FFMA R3, R3, R12, 9.9999997473787516356e-06 ;  /* 0x3727c5ac03037423 */ /* 0x000fe2000000000c */
[----:B------:R-:W-:-:S04]  /*0270*/  IMAD.SHL.U32 R12, R4, 0x2, RZ ;  /* 0x00000002040c7824 */ /* 0x000fc800078e00ff */
[----:B------:R-:W1:Y:S01]  /*0280*/  MUFU.RSQ R2, R2 ;  /* 0x0000000200027308 */ /* 0x000e620000001400 */
[----:B------:R-:W-:-:S07]  /*0290*/  LOP3.LUT R13, R13, 0x3e, R12, 0xf8, !PT ;  /* 0x0000003e0d0d7812 */ /* 0x000fce00078ef80c */
[----:B------:R-:W3:Y:S01]  /*02a0*/  MUFU.RSQ R3, R3 ;  /* 0x0000000300037308 */ /* 0x000ee20000001400 */
[----:B--2---:R-:W-:Y:S01]  /*02b0*/  FADD R17, -R8, R6 ;  /* 0x0000000608117221 */ /* 0x004fe20000000100 */
[----:B------:R-:W-:Y:S01]  /*02c0*/  FADD R6, -R9, R7 ;  /* 0x0000000709067221 */ /* 0x000fe20000000100 */
[--C-:B------:R-:W-:Y:S02]  /*02d0*/  SHF.R.U32.HI R7, RZ, 0x5, R4.reuse ;  /* 0x00000005ff077819 */ /* 0x100fe40000011604 */
[----:B------:R-:W-:Y:S01]  /*02e0*/  SHF.R.U32.HI R8, RZ, 0x2, R4 ;  /* 0x00000002ff087819 */ /* 0x000fe20000011604 */
[----:B-1----:R-:W-:Y:S01]  /*02f0*/  FMUL R17, R2, R17 ;  /* 0x0000001102117220 */ /* 0x002fe20000400000 */
[----:B------:R-:W-:Y:S01]  /*0300*/  SGXT.U32 R2, R7, 0x2 ;  /* 0x000000020702781a */ /* 0x000fe20000000000 */
[----:B------:R-:W-:Y:S01]  /*0310*/  IMAD.SHL.U32 R4, R4, 0x8, RZ ;  /* 0x0000000804047824 */ /* 0x000fe200078e00ff */
[----:B------:R-:W-:Y:S02]  /*0320*/  LEA R7, R5, UR5, 0x4 ;  /* 0x0000000505077c11 */ /* 0x000fe4000f8e20ff */
[----:B------:R-:W-:-:S02]  /*0330*/  FSETP.GT.AND P1, PT, R17, RZ, PT ;  /* 0x000000ff1100720b */ /* 0x000fc40003f24000 */
[----:B------:R-:W-:Y:S01]  /*0340*/  LOP3.LUT R8, R8, 0x18, RZ, 0xc0, !PT ;  /* 0x0000001808087812 */ /* 0x000fe200078ec0ff */
[----:B---3--:R-:W-:Y:S01]  /*0350*/  FMUL R6, R3, R6 ;  /* 0x0000000603067220 */ /* 0x008fe20000400000 */
[----:B------:R-:W-:Y:S01]  /*0360*/  IMAD.SHL.U32 R3, R5, 0x80, RZ ;  /* 0x0000008005037824 */ /* 0x000fe200078e00ff */
[----:B------:R-:W-:-:S03]  /*0370*/  LOP3.LUT R5, R2, UR4, RZ, 0xfc, !PT ;  /* 0x0000000402057c12 */ /* 0x000fc6000f8efcff */
[----:B------:R-:W-:Y:S02]  /*0380*/  FSETP.GT.AND P2, PT, R6, RZ, PT ;  /* 0x000000ff0600720b */ /* 0x000fe40003f44000 */
[C---:B------:R-:W-:Y:S02]  /*0390*/  LOP3.LUT R0, R3.reuse, R0, RZ, 0xfc, !PT ;  /* 0x0000000003007212 */ /* 0x040fe400078efcff */
[----:B------:R-:W-:Y:S01]  /*03a0*/  LEA.HI R3, R3, UR5, RZ, 0x1d ;  /* 0x0000000503037c11 */ /* 0x000fe2000f8fe8ff */
[----:B------:R-:W-:Y:S01]  /*03b0*/  @!P1 FMUL R17, R17, 0.20000000298023223877 ;  /* 0x3e4ccccd11119820 */ /* 0x000fe20000400000 */
[----:B------:R-:W-:Y:S01]  /*03c0*/  ISETP.GE.AND P0, PT, R5, 0x100, PT ;  /* 0x000001000500780c */ /* 0x000fe20003f06270 */
[----:B------:R-:W-:Y:S01]  /*03d0*/  IMAD R2, R0, 0x4, R7 ;  /* 0x0000000400027824 */ /* 0x000fe200078e0207 */
[----:B------:R-:W-:Y:S01]  /*03e0*/  LOP3.LUT R7, R4, 0x3f8, RZ, 0xc0, !PT ;  /* 0x000003f804077812 */ /* 0x000fe200078ec0ff */
[----:B------:R-:W-:Y:S01]  /*03f0*/  IMAD R3, R0, 0x4, R3 ;  /* 0x0000000400037824 */ /* 0x000fe200078e0203 */
[----:B------:R-:W-:-:S02]  /*0400*/  ISETP.LT.AND P0, PT, R13, 0x40, !P0 ;  /* 0x000000400d00780c */ /* 0x000fc40004701270 */
[----:B------:R1:W-:Y:S01]  /*0410*/  STS [R2], R17 ;  /* 0x0000001102007388 */ /* 0x0003e20000000800 */
[----:B------:R-:W-:Y:S01]  /*0420*/  @!P2 FMUL R6, R6, 0.20000000298023223877 ;  /* 0x3e4ccccd0606a820 */ /* 0x000fe20000400000 */
[----:B------:R-:W-:-:S04]  /*0430*/  IADD3 R7, R7, UR5, R8 ;  /* 0x0000000507077c10 */ /* 0x000fc8000fffe008 */
[----:B------:R1:W-:Y:S01]  /*0440*/  STS [R3+0x108], R6 ;  /* 0x0001080603007388 */ /* 0x0003e20000000800 */
[----:B------:R-:W-:Y:S06]  /*0450*/  BAR.SYNC.DEFER_BLOCKING 0x0 ;  /* 0x0000000000007b1d */ /* 0x000fec0000010000 */
[----:B-1----:R-:W-:Y:S05]  /*0460*/  @!P0 EXIT ;  /* 0x000000000000894d */ /* 0x002fea0003800000 */
[----:B------:R-:W0:Y:S01]  /*0470*/  LDS.64 R6, [R7] ;  /* 0x0000000007067984 */ /* 0x000e220000000a00 */
[----:B------:R-:W-:Y:S01]  /*0480*/  SHF.R.S32.HI R0, RZ, 0x1f, R13 ;  /* 0x0000001fff007819 */ /* 0x000fe2000001140d */
[----:B------:R-:W1:Y:S03]  /*0490*/  LDC.64 R2, c[0x0][0x228] ;  /* 0x00008a00ff027b82 */ /* 0x000e660000000a00 */
[----:B------:R-:W-:-:S04]  /*04a0*/  LEA.HI R0, R0, R13, RZ, 0x4 ;  /* 0x0000000d00007211 */ /* 0x000fc800078f20ff */
[C---:B------:R-:W-:Y:S01]  /*04b0*/  LOP3.LUT R4, R0.reuse, 0xfffffff0, RZ, 0xc0, !PT ;  /* 0xfffffff000047812 */ /* 0x040fe200078ec0ff */
[----:B------:R-:W-:-:S04]  /*04c0*/  IMAD.SHL.U32 R0, R0, 0x100, RZ ;  /* 0x0000010000007824 */ /* 0x000fc800078e00ff */
[----:B------:R-:W-:-:S04]  /*04d0*/  IMAD.IADD R4, R13, 0x1, -R4 ;  /* 0x000000010d047824 */ /* 0x000fc800078e0a04 */
[----:B------:R-:W-:Y:S01]  /*04e0*/  IMAD R4, R5, 0x10, R4 ;  /* 0x0000001005047824 */ /* 0x000fe200078e0204 */
[----:B------:R-:W-:-:S05]  /*04f0*/  LOP3.LUT R5, R0, 0xfffff000, RZ, 0xc0, !PT ;  /* 0xfffff00000057812 */ /* 0x000fca00078ec0ff */
[----:B------:R-:W-:-:S04]  /*0500*/  IMAD.IADD R5, R4, 0x1, R5 ;  /* 0x0000000104057824 */ /* 0x000fc800078e0205 */
[----:B-1----:R-:W-:-:S05]  /*0510*/  IMAD.WIDE R2, R5, 0x4, R2 ;  /* 0x0000000405027825 */ /* 0x002fca00078e0202 */
[----:B0-----:R-:W-:Y:S01]  /*0520*/  STG.E.64 desc[UR8][R2.64], R6 ;  /* 0x0000000602007986 */ /* 0x001fe2000c101b08 */
[----:B------:R-:W-:Y:S05]  /*0530*/  EXIT ;  /* 0x000000000000794d */ /* 0x000fea0003800000 */
.L_x_0:
[----:B------:R-:W-:-:S00]  /*0540*/  BRA `(.L_x_0) ;  /* 0xfffffffc00fc7947 */ /* 0x000fc0000383ffff */
[----:B------:R-:W-:-:S00]  /*0550*/  NOP ;  /* 0x0000000000007918 */ /* 0x000fc00000000000 */
        /* <DEDUP_REMOVED lines=10> */
.L_x_1:


//--------------------- .nv.global.init           --------------------------
	.section	.nv.global.init,"aw",@progbits
.nv.global.init:
	.type		_$_str,@object
	.size		_$_str,(.L_0 - _$_str)
_$_str:
        /*0000*/ 	.byte	0x5f, 0x5f, 0x43, 0x55, 0x44, 0x41, 0x5f, 0x46, 0x54, 0x5a, 0x00
.L_0:


//--------------------- .nv.shared.triton_poi_fused_leaky_relu_3 --------------------------
	.section	.nv.shared.triton_poi_fused_leaky_relu_3,"aw",@nobits
	.sectionflags	@""
	.align	16
	.zero		1024


//--------------------- .nv.constant0.triton_poi_fused_leaky_relu_3 --------------------------
	.section	.nv.constant0.triton_poi_fused_leaky_relu_3,"a",@progbits
	.sectionflags	@""
	.align	4
.nv.constant0.triton_poi_fused_leaky_relu_3:
	.zero		568
